//
// Generated by NVIDIA NVVM Compiler
//
// Compiler Build ID: CL-36424714
// Cuda compilation tools, release 13.0, V13.0.88
// Based on NVVM 20.0.0
//

.version 9.0
.target sm_100
.address_size 64

	// .globl	_Z19fc_backward_weightsPfS_S_iii

.visible .entry _Z19fc_backward_weightsPfS_S_iii(
	.param .u64 .ptr .align 1 _Z19fc_backward_weightsPfS_S_iii_param_0,
	.param .u64 .ptr .align 1 _Z19fc_backward_weightsPfS_S_iii_param_1,
	.param .u64 .ptr .align 1 _Z19fc_backward_weightsPfS_S_iii_param_2,
	.param .u32 _Z19fc_backward_weightsPfS_S_iii_param_3,
	.param .u32 _Z19fc_backward_weightsPfS_S_iii_param_4,
	.param .u32 _Z19fc_backward_weightsPfS_S_iii_param_5
)
{


	ret;

}
	// .globl	_Z16fc_backward_biasPfS_ii
.visible .entry _Z16fc_backward_biasPfS_ii(
	.param .u64 .ptr .align 1 _Z16fc_backward_biasPfS_ii_param_0,
	.param .u64 .ptr .align 1 _Z16fc_backward_biasPfS_ii_param_1,
	.param .u32 _Z16fc_backward_biasPfS_ii_param_2,
	.param .u32 _Z16fc_backward_biasPfS_ii_param_3
)
{


	ret;

}
	// .globl	_Z17fc_backward_inputPfS_S_iii
.visible .entry _Z17fc_backward_inputPfS_S_iii(
	.param .u64 .ptr .align 1 _Z17fc_backward_inputPfS_S_iii_param_0,
	.param .u64 .ptr .align 1 _Z17fc_backward_inputPfS_S_iii_param_1,
	.param .u64 .ptr .align 1 _Z17fc_backward_inputPfS_S_iii_param_2,
	.param .u32 _Z17fc_backward_inputPfS_S_iii_param_3,
	.param .u32 _Z17fc_backward_inputPfS_S_iii_param_4,
	.param .u32 _Z17fc_backward_inputPfS_S_iii_param_5
)
{


	ret;

}


// ===== COMPILED SASS (sm_100) =====

	.target	sm_100

	.elftype	@"ET_EXEC"


//--------------------- .note.nv.tkinfo           --------------------------
	.section	.note.nv.tkinfo,"",@"SHT_NOTE"
	.sectionflags	@"SHF_NOTE_NV_TKINFO"
	.tkinfo
        /*0018*/ 	.word	0x00000002
        /*0030*/ 	.string	""
        /*0030*/ 	.string	"ptxas"
        /*0030*/ 	.string	"Cuda compilation tools, release 13.0, V13.0.88"
        /*0030*/ 	.string	"Build cuda_13.0.r13.0/compiler.36424714_0"
        /*0030*/ 	.string	"-arch sm_100 -m 64 "



//--------------------- .note.nv.cuinfo           --------------------------
	.section	.note.nv.cuinfo,"",@"SHT_NOTE"
	.sectionflags	@"SHF_NOTE_NV_CUINFO"
        /*0018*/ 	.short	0x0002
        /*001a*/ 	.short	0x0064
        /*001c*/ 	.short	0x0082
	.zero		2


//--------------------- .nv.info                  --------------------------
	.section	.nv.info,"",@"SHT_CUDA_INFO"
	.align	4


	//----- nvinfo : EIATTR_REGCOUNT
	.align		4
        /*0000*/ 	.byte	0x04, 0x2f
        /*0002*/ 	.short	(.L_1 - .L_0)
	.align		4
.L_0:
        /*0004*/ 	.word	index@(_Z19fc_backward_weightsPfS_S_iii)
        /*0008*/ 	.word	0x00000004


	//----- nvinfo : EIATTR_FRAME_SIZE
	.align		4
.L_1:
        /*000c*/ 	.byte	0x04, 0x11
        /*000e*/ 	.short	(.L_3 - .L_2)
	.align		4
.L_2:
        /*0010*/ 	.word	index@(_Z19fc_backward_weightsPfS_S_iii)
        /*0014*/ 	.word	0x00000000


	//----- nvinfo : EIATTR_REGCOUNT
	.align		4
.L_3:
        /*0018*/ 	.byte	0x04, 0x2f
        /*001a*/ 	.short	(.L_5 - .L_4)
	.align		4
.L_4:
        /*001c*/ 	.word	index@(_Z16fc_backward_biasPfS_ii)
        /*0020*/ 	.word	0x00000004


	//----- nvinfo : EIATTR_FRAME_SIZE
	.align		4
.L_5:
        /*0024*/ 	.byte	0x04, 0x11
        /*0026*/ 	.short	(.L_7 - .L_6)
	.align		4
.L_6:
        /*0028*/ 	.word	index@(_Z16fc_backward_biasPfS_ii)
        /*002c*/ 	.word	0x00000000


	//----- nvinfo : EIATTR_REGCOUNT
	.align		4
.L_7:
        /*0030*/ 	.byte	0x04, 0x2f
        /*0032*/ 	.short	(.L_9 - .L_8)
	.align		4
.L_8:
        /*0034*/ 	.word	index@(_Z17fc_backward_inputPfS_S_iii)
        /*0038*/ 	.word	0x00000004


	//----- nvinfo : EIATTR_FRAME_SIZE
	.align		4
.L_9:
        /*003c*/ 	.byte	0x04, 0x11
        /*003e*/ 	.short	(.L_11 - .L_10)
	.align		4
.L_10:
        /*0040*/ 	.word	index@(_Z17fc_backward_inputPfS_S_iii)
        /*0044*/ 	.word	0x00000000


	//----- nvinfo : EIATTR_MIN_STACK_SIZE
	.align		4
.L_11:
        /*0048*/ 	.byte	0x04, 0x12
        /*004a*/ 	.short	(.L_13 - .L_12)
	.align		4
.L_12:
        /*004c*/ 	.word	index@(_Z17fc_backward_inputPfS_S_iii)
        /*0050*/ 	.word	0x00000000


	//----- nvinfo : EIATTR_MIN_STACK_SIZE
	.align		4
.L_13:
        /*0054*/ 	.byte	0x04, 0x12
        /*0056*/ 	.short	(.L_15 - .L_14)
	.align		4
.L_14:
        /*0058*/ 	.word	index@(_Z16fc_backward_biasPfS_ii)
        /*005c*/ 	.word	0x00000000


	//----- nvinfo : EIATTR_MIN_STACK_SIZE
	.align		4
.L_15:
        /*0060*/ 	.byte	0x04, 0x12
        /*0062*/ 	.short	(.L_17 - .L_16)
	.align		4
.L_16:
        /*0064*/ 	.word	index@(_Z19fc_backward_weightsPfS_S_iii)
        /*0068*/ 	.word	0x00000000
.L_17:


//--------------------- .nv.compat                --------------------------
	.section	.nv.compat,"",@"SHT_CUDA_COMPAT_INFO"
	.align	4
        /*0000*/ 	.byte	0x02, 0x09, 0x00, 0x00, 0x02, 0x02, 0x01, 0x00, 0x02, 0x05, 0x05, 0x00, 0x03, 0x07, 0x01, 0x01
        /*0010*/ 	.byte	0x02, 0x03, 0x00, 0x00, 0x02, 0x06, 0x01, 0x00, 0x04, 0x0b, 0x08, 0x00, 0x09, 0x00, 0x00, 0x00
        /*0020*/ 	.byte	0x00, 0x00, 0x00, 0x00


//--------------------- .nv.info._Z17fc_backward_inputPfS_S_iii --------------------------
	.section	.nv.info._Z17fc_backward_inputPfS_S_iii,"",@"SHT_CUDA_INFO"
	.sectionflags	@""
	.align	4


	//----- nvinfo : EIATTR_CUDA_API_VERSION
	.align		4
        /*0000*/ 	.byte	0x04, 0x37
        /*0002*/ 	.short	(.L_19 - .L_18)
.L_18:
        /*0004*/ 	.word	0x00000082


	//----- nvinfo : EIATTR_KPARAM_INFO
	.align		4
.L_19:
        /*0008*/ 	.byte	0x04, 0x17
        /*000a*/ 	.short	(.L_21 - .L_20)
.L_20:
        /*000c*/ 	.word	0x00000000
        /*0010*/ 	.short	0x0005
        /*0012*/ 	.short	0x0020
        /*0014*/ 	.byte	0x00, 0xf0, 0x11, 0x00


	//----- nvinfo : EIATTR_KPARAM_INFO
	.align		4
.L_21:
        /*0018*/ 	.byte	0x04, 0x17
        /*001a*/ 	.short	(.L_23 - .L_22)
.L_22:
        /*001c*/ 	.word	0x00000000
        /*0020*/ 	.short	0x0004
        /*0022*/ 	.short	0x001c
        /*0024*/ 	.byte	0x00, 0xf0, 0x11, 0x00


	//----- nvinfo : EIATTR_KPARAM_INFO
	.align		4
.L_23:
        /*0028*/ 	.byte	0x04, 0x17
        /*002a*/ 	.short	(.L_25 - .L_24)
.L_24:
        /*002c*/ 	.word	0x00000000
        /*0030*/ 	.short	0x0003
        /*0032*/ 	.short	0x0018
        /*0034*/ 	.byte	0x00, 0xf0, 0x11, 0x00


	//----- nvinfo : EIATTR_KPARAM_INFO
	.align		4
.L_25:
        /*0038*/ 	.byte	0x04, 0x17
        /*003a*/ 	.short	(.L_27 - .L_26)
.L_26:
        /*003c*/ 	.word	0x00000000
        /*0040*/ 	.short	0x0002
        /*0042*/ 	.short	0x0010
        /*0044*/ 	.byte	0x00, 0xf5, 0x21, 0x00


	//----- nvinfo : EIATTR_KPARAM_INFO
	.align		4
.L_27:
        /*0048*/ 	.byte	0x04, 0x17
        /*004a*/ 	.short	(.L_29 - .L_28)
.L_28:
        /*004c*/ 	.word	0x00000000
        /*0050*/ 	.short	0x0001
        /*0052*/ 	.short	0x0008
        /*0054*/ 	.byte	0x00, 0xf5, 0x21, 0x00


	//----- nvinfo : EIATTR_KPARAM_INFO
	.align		4
.L_29:
        /*0058*/ 	.byte	0x04, 0x17
        /*005a*/ 	.short	(.L_31 - .L_30)
.L_30:
        /*005c*/ 	.word	0x00000000
        /*0060*/ 	.short	0x0000
        /*0062*/ 	.short	0x0000
        /*0064*/ 	.byte	0x00, 0xf5, 0x21, 0x00


	//----- nvinfo : EIATTR_SPARSE_MMA_MASK
	.align		4
.L_31:
        /*0068*/ 	.byte	0x03, 0x50
        /*006a*/ 	.short	0x0000


	//----- nvinfo : EIATTR_MAXREG_COUNT
	.align		4
        /*006c*/ 	.byte	0x03, 0x1b
        /*006e*/ 	.short	0x00ff


	//----- nvinfo : EIATTR_MERCURY_ISA_VERSION
	.align		4
        /*0070*/ 	.byte	0x03, 0x5f
        /*0072*/ 	.short	0x0101


	//----- nvinfo : EIATTR_VRC_CTA_INIT_COUNT
	.align		4
        /*0074*/ 	.byte	0x02, 0x4a
	.zero		1
	.zero		1


	//----- nvinfo : EIATTR_EXIT_INSTR_OFFSETS
	.align		4
        /*0078*/ 	.byte	0x04, 0x1c
        /*007a*/ 	.short	(.L_33 - .L_32)


	//   ....[0]....
.L_32:
        /*007c*/ 	.word	0x00000010


	//----- nvinfo : EIATTR_CBANK_PARAM_SIZE
	.align		4
.L_33:
        /*0080*/ 	.byte	0x03, 0x19
        /*0082*/ 	.short	0x0024


	//----- nvinfo : EIATTR_PARAM_CBANK
	.align		4
        /*0084*/ 	.byte	0x04, 0x0a
        /*0086*/ 	.short	(.L_35 - .L_34)
	.align		4
.L_34:
        /*0088*/ 	.word	index@(.nv.constant0._Z17fc_backward_inputPfS_S_iii)
        /*008c*/ 	.short	0x0380
        /*008e*/ 	.short	0x0024


	//----- nvinfo : EIATTR_SW_WAR
	.align		4
.L_35:
        /*0090*/ 	.byte	0x04, 0x36
        /*0092*/ 	.short	(.L_37 - .L_36)
.L_36:
        /*0094*/ 	.word	0x00000008
.L_37:


//--------------------- .nv.info._Z16fc_backward_biasPfS_ii --------------------------
	.section	.nv.info._Z16fc_backward_biasPfS_ii,"",@"SHT_CUDA_INFO"
	.sectionflags	@""
	.align	4


	//----- nvinfo : EIATTR_CUDA_API_VERSION
	.align		4
        /*0000*/ 	.byte	0x04, 0x37
        /*0002*/ 	.short	(.L_39 - .L_38)
.L_38:
        /*0004*/ 	.word	0x00000082


	//----- nvinfo : EIATTR_KPARAM_INFO
	.align		4
.L_39:
        /*0008*/ 	.byte	0x04, 0x17
        /*000a*/ 	.short	(.L_41 - .L_40)
.L_40:
        /*000c*/ 	.word	0x00000000
        /*0010*/ 	.short	0x0003
        /*0012*/ 	.short	0x0014
        /*0014*/ 	.byte	0x00, 0xf0, 0x11, 0x00


	//----- nvinfo : EIATTR_KPARAM_INFO
	.align		4
.L_41:
        /*0018*/ 	.byte	0x04, 0x17
        /*001a*/ 	.short	(.L_43 - .L_42)
.L_42:
        /*001c*/ 	.word	0x00000000
        /*0020*/ 	.short	0x0002
        /*0022*/ 	.short	0x0010
        /*0024*/ 	.byte	0x00, 0xf0, 0x11, 0x00


	//----- nvinfo : EIATTR_KPARAM_INFO
	.align		4
.L_43:
        /*0028*/ 	.byte	0x04, 0x17
        /*002a*/ 	.short	(.L_45 - .L_44)
.L_44:
        /*002c*/ 	.word	0x00000000
        /*0030*/ 	.short	0x0001
        /*0032*/ 	.short	0x0008
        /*0034*/ 	.byte	0x00, 0xf5, 0x21, 0x00


	//----- nvinfo : EIATTR_KPARAM_INFO
	.align		4
.L_45:
        /*0038*/ 	.byte	0x04, 0x17
        /*003a*/ 	.short	(.L_47 - .L_46)
.L_46:
        /*003c*/ 	.word	0x00000000
        /*0040*/ 	.short	0x0000
        /*0042*/ 	.short	0x0000
        /*0044*/ 	.byte	0x00, 0xf5, 0x21, 0x00


	//----- nvinfo : EIATTR_SPARSE_MMA_MASK
	.align		4
.L_47:
        /*0048*/ 	.byte	0x03, 0x50
        /*004a*/ 	.short	0x0000


	//----- nvinfo : EIATTR_MAXREG_COUNT
	.align		4
        /*004c*/ 	.byte	0x03, 0x1b
        /*004e*/ 	.short	0x00ff


	//----- nvinfo : EIATTR_MERCURY_ISA_VERSION
	.align		4
        /*0050*/ 	.byte	0x03, 0x5f
        /*0052*/ 	.short	0x0101


	//----- nvinfo : EIATTR_VRC_CTA_INIT_COUNT
	.align		4
        /*0054*/ 	.byte	0x02, 0x4a
	.zero		1
	.zero		1


	//----- nvinfo : EIATTR_EXIT_INSTR_OFFSETS
	.align		4
        /*0058*/ 	.byte	0x04, 0x1c
        /*005a*/ 	.short	(.L_49 - .L_48)


	//   ....[0]....
.L_48:
        /*005c*/ 	.word	0x00000010


	//----- nvinfo : EIATTR_CBANK_PARAM_SIZE
	.align		4
.L_49:
        /*0060*/ 	.byte	0x03, 0x19
        /*0062*/ 	.short	0x0018


	//----- nvinfo : EIATTR_PARAM_CBANK
	.align		4
        /*0064*/ 	.byte	0x04, 0x0a
        /*0066*/ 	.short	(.L_51 - .L_50)
	.align		4
.L_50:
        /*0068*/ 	.word	index@(.nv.constant0._Z16fc_backward_biasPfS_ii)
        /*006c*/ 	.short	0x0380
        /*006e*/ 	.short	0x0018


	//----- nvinfo : EIATTR_SW_WAR
	.align		4
.L_51:
        /*0070*/ 	.byte	0x04, 0x36
        /*0072*/ 	.short	(.L_53 - .L_52)
.L_52:
        /*0074*/ 	.word	0x00000008
.L_53:


//--------------------- .nv.info._Z19fc_backward_weightsPfS_S_iii --------------------------
	.section	.nv.info._Z19fc_backward_weightsPfS_S_iii,"",@"SHT_CUDA_INFO"
	.sectionflags	@""
	.align	4


	//----- nvinfo : EIATTR_CUDA_API_VERSION
	.align		4
        /*0000*/ 	.byte	0x04, 0x37
        /*0002*/ 	.short	(.L_55 - .L_54)
.L_54:
        /*0004*/ 	.word	0x00000082


	//----- nvinfo : EIATTR_KPARAM_INFO
	.align		4
.L_55:
        /*0008*/ 	.byte	0x04, 0x17
        /*000a*/ 	.short	(.L_57 - .L_56)
.L_56:
        /*000c*/ 	.word	0x00000000
        /*0010*/ 	.short	0x0005
        /*0012*/ 	.short	0x0020
        /*0014*/ 	.byte	0x00, 0xf0, 0x11, 0x00


	//----- nvinfo : EIATTR_KPARAM_INFO
	.align		4
.L_57:
        /*0018*/ 	.byte	0x04, 0x17
        /*001a*/ 	.short	(.L_59 - .L_58)
.L_58:
        /*001c*/ 	.word	0x00000000
        /*0020*/ 	.short	0x0004
        /*0022*/ 	.short	0x001c
        /*0024*/ 	.byte	0x00, 0xf0, 0x11, 0x00


	//----- nvinfo : EIATTR_KPARAM_INFO
	.align		4
.L_59:
        /*0028*/ 	.byte	0x04, 0x17
        /*002a*/ 	.short	(.L_61 - .L_60)
.L_60:
        /*002c*/ 	.word	0x00000000
        /*0030*/ 	.short	0x0003
        /*0032*/ 	.short	0x0018
        /*0034*/ 	.byte	0x00, 0xf0, 0x11, 0x00


	//----- nvinfo : EIATTR_KPARAM_INFO
	.align		4
.L_61:
        /*0038*/ 	.byte	0x04, 0x17
        /*003a*/ 	.short	(.L_63 - .L_62)
.L_62:
        /*003c*/ 	.word	0x00000000
        /*0040*/ 	.short	0x0002
        /*0042*/ 	.short	0x0010
        /*0044*/ 	.byte	0x00, 0xf5, 0x21, 0x00


	//----- nvinfo : EIATTR_KPARAM_INFO
	.align		4
.L_63:
        /*0048*/ 	.byte	0x04, 0x17
        /*004a*/ 	.short	(.L_65 - .L_64)
.L_64:
        /*004c*/ 	.word	0x00000000
        /*0050*/ 	.short	0x0001
        /*0052*/ 	.short	0x0008
        /*0054*/ 	.byte	0x00, 0xf5, 0x21, 0x00


	//----- nvinfo : EIATTR_KPARAM_INFO
	.align		4
.L_65:
        /*0058*/ 	.byte	0x04, 0x17
        /*005a*/ 	.short	(.L_67 - .L_66)
.L_66:
        /*005c*/ 	.word	0x00000000
        /*0060*/ 	.short	0x0000
        /*0062*/ 	.short	0x0000
        /*0064*/ 	.byte	0x00, 0xf5, 0x21, 0x00


	//----- nvinfo : EIATTR_SPARSE_MMA_MASK
	.align		4
.L_67:
        /*0068*/ 	.byte	0x03, 0x50
        /*006a*/ 	.short	0x0000


	//----- nvinfo : EIATTR_MAXREG_COUNT
	.align		4
        /*006c*/ 	.byte	0x03, 0x1b
        /*006e*/ 	.short	0x00ff


	//----- nvinfo : EIATTR_MERCURY_ISA_VERSION
	.align		4
        /*0070*/ 	.byte	0x03, 0x5f
        /*0072*/ 	.short	0x0101


	//----- nvinfo : EIATTR_VRC_CTA_INIT_COUNT
	.align		4
        /*0074*/ 	.byte	0x02, 0x4a
	.zero		1
	.zero		1


	//----- nvinfo : EIATTR_EXIT_INSTR_OFFSETS
	.align		4
        /*0078*/ 	.byte	0x04, 0x1c
        /*007a*/ 	.short	(.L_69 - .L_68)


	//   ....[0]....
.L_68:
        /*007c*/ 	.word	0x00000010


	//----- nvinfo : EIATTR_CBANK_PARAM_SIZE
	.align		4
.L_69:
        /*0080*/ 	.byte	0x03, 0x19
        /*0082*/ 	.short	0x0024


	//----- nvinfo : EIATTR_PARAM_CBANK
	.align		4
        /*0084*/ 	.byte	0x04, 0x0a
        /*0086*/ 	.short	(.L_71 - .L_70)
	.align		4
.L_70:
        /*0088*/ 	.word	index@(.nv.constant0._Z19fc_backward_weightsPfS_S_iii)
        /*008c*/ 	.short	0x0380
        /*008e*/ 	.short	0x0024


	//----- nvinfo : EIATTR_SW_WAR
	.align		4
.L_71:
        /*0090*/ 	.byte	0x04, 0x36
        /*0092*/ 	.short	(.L_73 - .L_72)
.L_72:
        /*0094*/ 	.word	0x00000008
.L_73:


//--------------------- .nv.callgraph             --------------------------
	.section	.nv.callgraph,"",@"SHT_CUDA_CALLGRAPH"
	.align	4
	.sectionentsize	8
	.align		4
        /*0000*/ 	.word	0x00000000
	.align		4
        /*0004*/ 	.word	0xffffffff
	.align		4
        /*0008*/ 	.word	0x00000000
	.align		4
        /*000c*/ 	.word	0xfffffffe
	.align		4
        /*0010*/ 	.word	0x00000000
	.align		4
        /*0014*/ 	.word	0xfffffffd
	.align		4
        /*0018*/ 	.word	0x00000000
	.align		4
        /*001c*/ 	.word	0xfffffffc


//--------------------- .text._Z17fc_backward_inputPfS_S_iii --------------------------
	.section	.text._Z17fc_backward_inputPfS_S_iii,"ax",@progbits
	.align	128
        .global         _Z17fc_backward_inputPfS_S_iii
        .type           _Z17fc_backward_inputPfS_S_iii,@function
        .size           _Z17fc_backward_inputPfS_S_iii,(.L_x_3 - _Z17fc_backward_inputPfS_S_iii)
        .other          _Z17fc_backward_inputPfS_S_iii,@"STO_CUDA_ENTRY STV_DEFAULT"
_Z17fc_backward_inputPfS_S_iii:
.text._Z17fc_backward_inputPfS_S_iii:
[----:B------:R-:W-:Y:S01]  /*0000*/  LDC R1, c[0x0][0x37c] ;  /* 0x0000df00ff017b82 */ /* 0x000fe20000000800 */
[----:B------:R-:W-:Y:S05]  /*0010*/  EXIT ;  /* 0x000000000000794d */ /* 0x000fea0003800000 */
.L_x_0:
[----:B------:R-:W-:-:S00]  /*0020*/  BRA `(.L_x_0) ;  /* 0xfffffffc00fc7947 */ /* 0x000fc0000383ffff */
[----:B------:R-:W-:-:S00]  /*0030*/  NOP ;  /* 0x0000000000007918 */ /* 0x000fc00000000000 */
        /* <DEDUP_REMOVED lines=12> */
.L_x_3:


//--------------------- .text._Z16fc_backward_biasPfS_ii --------------------------
	.section	.text._Z16fc_backward_biasPfS_ii,"ax",@progbits
	.align	128
        .global         _Z16fc_backward_biasPfS_ii
        .type           _Z16fc_backward_biasPfS_ii,@function
        .size           _Z16fc_backward_biasPfS_ii,(.L_x_4 - _Z16fc_backward_biasPfS_ii)
        .other          _Z16fc_backward_biasPfS_ii,@"STO_CUDA_ENTRY STV_DEFAULT"
_Z16fc_backward_biasPfS_ii:
.text._Z16fc_backward_biasPfS_ii:
[----:B------:R-:W-:Y:S01]  /*0000*/  LDC R1, c[0x0][0x37c] ;  /* 0x0000df00ff017b82 */ /* 0x000fe20000000800 */
[----:B------:R-:W-:Y:S05]  /*0010*/  EXIT ;  /* 0x000000000000794d */ /* 0x000fea0003800000 */
.L_x_1:
        /* <DEDUP_REMOVED lines=14> */
.L_x_4:


//--------------------- .text._Z19fc_backward_weightsPfS_S_iii --------------------------
	.section	.text._Z19fc_backward_weightsPfS_S_iii,"ax",@progbits
	.align	128
        .global         _Z19fc_backward_weightsPfS_S_iii
        .type           _Z19fc_backward_weightsPfS_S_iii,@function
        .size           _Z19fc_backward_weightsPfS_S_iii,(.L_x_5 - _Z19fc_backward_weightsPfS_S_iii)
        .other          _Z19fc_backward_weightsPfS_S_iii,@"STO_CUDA_ENTRY STV_DEFAULT"
_Z19fc_backward_weightsPfS_S_iii:
.text._Z19fc_backward_weightsPfS_S_iii:
[----:B------:R-:W-:Y:S01]  /*0000*/  LDC R1, c[0x0][0x37c] ;  /* 0x0000df00ff017b82 */ /* 0x000fe20000000800 */
[----:B------:R-:W-:Y:S05]  /*0010*/  EXIT ;  /* 0x000000000000794d */ /* 0x000fea0003800000 */
.L_x_2:
        /* <DEDUP_REMOVED lines=14> */
.L_x_5:


//--------------------- .nv.shared.reserved.0     --------------------------
	.section	.nv.shared.reserved.0,"aw",@nobits
	.weak		__nv_reservedSMEM_offset_0_alias
	.size		__nv_reservedSMEM_offset_0_alias, 0, 64
	.other		__nv_reservedSMEM_offset_0_alias,@"STO_CUDA_RESERVED_SHARED STV_DEFAULT"
__nv_reservedSMEM_offset_0_alias:
	.zero		0
	.zero		64


//--------------------- .nv.constant0._Z17fc_backward_inputPfS_S_iii --------------------------
	.section	.nv.constant0._Z17fc_backward_inputPfS_S_iii,"a",@progbits
	.sectionflags	@""
	.align	4
.nv.constant0._Z17fc_backward_inputPfS_S_iii:
	.zero		932


//--------------------- .nv.constant0._Z16fc_backward_biasPfS_ii --------------------------
	.section	.nv.constant0._Z16fc_backward_biasPfS_ii,"a",@progbits
	.sectionflags	@""
	.align	4
.nv.constant0._Z16fc_backward_biasPfS_ii:
	.zero		920


//--------------------- .nv.constant0._Z19fc_backward_weightsPfS_S_iii --------------------------
	.section	.nv.constant0._Z19fc_backward_weightsPfS_S_iii,"a",@progbits
	.sectionflags	@""
	.align	4
.nv.constant0._Z19fc_backward_weightsPfS_S_iii:
	.zero		932


//--------------------- SYMBOLS --------------------------

	.type		.nv.reservedSmem.offset0,@object
	.size		.nv.reservedSmem.offset0,0x4
